//
// Generated by NVIDIA NVVM Compiler
//
// Compiler Build ID: CL-36424714
// Cuda compilation tools, release 13.0, V13.0.88
// Based on NVVM 20.0.0
//

.version 9.0
.target sm_100
.address_size 64

	// .globl	_Z15deviceParallel1PiS_S_i
// _ZZ15deviceParallel2PiS_S_iE3Ads has been demoted
// _ZZ15deviceParallel2PiS_S_iE3Bds has been demoted

.visible .entry _Z15deviceParallel1PiS_S_i(
	.param .u64 .ptr .align 1 _Z15deviceParallel1PiS_S_i_param_0,
	.param .u64 .ptr .align 1 _Z15deviceParallel1PiS_S_i_param_1,
	.param .u64 .ptr .align 1 _Z15deviceParallel1PiS_S_i_param_2,
	.param .u32 _Z15deviceParallel1PiS_S_i_param_3
)
{
	.reg .pred 	%p<8>;
	.reg .b32 	%r<96>;
	.reg .b64 	%rd<33>;

	ld.param.u64 	%rd4, [_Z15deviceParallel1PiS_S_i_param_0];
	ld.param.u64 	%rd5, [_Z15deviceParallel1PiS_S_i_param_1];
	ld.param.u64 	%rd3, [_Z15deviceParallel1PiS_S_i_param_2];
	ld.param.u32 	%r28, [_Z15deviceParallel1PiS_S_i_param_3];
	cvta.to.global.u64 	%rd1, %rd5;
	cvta.to.global.u64 	%rd2, %rd4;
	mov.u32 	%r30, %ctaid.y;
	mov.u32 	%r31, %ntid.y;
	mov.u32 	%r32, %tid.y;
	mad.lo.s32 	%r1, %r30, %r31, %r32;
	mov.u32 	%r33, %ctaid.x;
	mov.u32 	%r34, %ntid.x;
	mov.u32 	%r35, %tid.x;
	mad.lo.s32 	%r2, %r33, %r34, %r35;
	setp.lt.s32 	%p1, %r28, 1;
	mov.b32 	%r95, 0;
	@%p1 bra 	$L__BB0_9;
	mul.lo.s32 	%r38, %r1, %r28;
	shl.b32 	%r3, %r38, 2;
	shl.b32 	%r4, %r28, 2;
	max.s32 	%r5, %r4, 1;
	and.b32  	%r6, %r5, 5;
	setp.lt.s32 	%p2, %r4, 8;
	mov.b32 	%r93, 0;
	mov.u32 	%r95, %r93;
	@%p2 bra 	$L__BB0_4;
	and.b32  	%r93, %r5, 2147483640;
	neg.s32 	%r87, %r93;
	shl.b32 	%r9, %r28, 5;
	mov.b32 	%r95, 0;
	mul.wide.u32 	%rd10, %r4, 4;
	mov.u32 	%r85, %r2;
	mov.u32 	%r86, %r3;
$L__BB0_3:
	.pragma "nounroll";
	mul.wide.s32 	%rd6, %r86, 4;
	add.s64 	%rd7, %rd2, %rd6;
	ld.global.u32 	%r40, [%rd7];
	mul.wide.s32 	%rd8, %r85, 4;
	add.s64 	%rd9, %rd1, %rd8;
	ld.global.u32 	%r41, [%rd9];
	mad.lo.s32 	%r42, %r41, %r40, %r95;
	ld.global.u32 	%r43, [%rd7+4];
	add.s64 	%rd11, %rd9, %rd10;
	ld.global.u32 	%r44, [%rd11];
	mad.lo.s32 	%r45, %r44, %r43, %r42;
	ld.global.u32 	%r46, [%rd7+8];
	add.s64 	%rd12, %rd11, %rd10;
	ld.global.u32 	%r47, [%rd12];
	mad.lo.s32 	%r48, %r47, %r46, %r45;
	ld.global.u32 	%r49, [%rd7+12];
	add.s64 	%rd13, %rd12, %rd10;
	ld.global.u32 	%r50, [%rd13];
	mad.lo.s32 	%r51, %r50, %r49, %r48;
	ld.global.u32 	%r52, [%rd7+16];
	add.s64 	%rd14, %rd13, %rd10;
	ld.global.u32 	%r53, [%rd14];
	mad.lo.s32 	%r54, %r53, %r52, %r51;
	ld.global.u32 	%r55, [%rd7+20];
	add.s64 	%rd15, %rd14, %rd10;
	ld.global.u32 	%r56, [%rd15];
	mad.lo.s32 	%r57, %r56, %r55, %r54;
	ld.global.u32 	%r58, [%rd7+24];
	add.s64 	%rd16, %rd15, %rd10;
	ld.global.u32 	%r59, [%rd16];
	mad.lo.s32 	%r60, %r59, %r58, %r57;
	ld.global.u32 	%r61, [%rd7+28];
	add.s64 	%rd17, %rd16, %rd10;
	ld.global.u32 	%r62, [%rd17];
	mad.lo.s32 	%r95, %r62, %r61, %r60;
	add.s32 	%r87, %r87, 8;
	add.s32 	%r86, %r86, 8;
	add.s32 	%r85, %r85, %r9;
	setp.ne.s32 	%p3, %r87, 0;
	@%p3 bra 	$L__BB0_3;
$L__BB0_4:
	setp.eq.s32 	%p4, %r6, 0;
	@%p4 bra 	$L__BB0_9;
	setp.lt.u32 	%p5, %r6, 4;
	@%p5 bra 	$L__BB0_7;
	add.s32 	%r64, %r93, %r3;
	mul.wide.s32 	%rd18, %r64, 4;
	add.s64 	%rd19, %rd2, %rd18;
	ld.global.u32 	%r65, [%rd19];
	mad.lo.s32 	%r66, %r4, %r93, %r2;
	mul.wide.s32 	%rd20, %r66, 4;
	add.s64 	%rd21, %rd1, %rd20;
	ld.global.u32 	%r67, [%rd21];
	mad.lo.s32 	%r68, %r67, %r65, %r95;
	ld.global.u32 	%r69, [%rd19+4];
	mul.wide.s32 	%rd22, %r4, 4;
	add.s64 	%rd23, %rd21, %rd22;
	ld.global.u32 	%r70, [%rd23];
	mad.lo.s32 	%r71, %r70, %r69, %r68;
	ld.global.u32 	%r72, [%rd19+8];
	add.s64 	%rd24, %rd23, %rd22;
	ld.global.u32 	%r73, [%rd24];
	mad.lo.s32 	%r74, %r73, %r72, %r71;
	ld.global.u32 	%r75, [%rd19+12];
	add.s64 	%rd25, %rd24, %rd22;
	ld.global.u32 	%r76, [%rd25];
	mad.lo.s32 	%r95, %r76, %r75, %r74;
	add.s32 	%r93, %r93, 4;
$L__BB0_7:
	and.b32  	%r77, %r5, 1;
	setp.eq.b32 	%p6, %r77, 1;
	not.pred 	%p7, %p6;
	@%p7 bra 	$L__BB0_9;
	add.s32 	%r78, %r93, %r3;
	mul.wide.s32 	%rd26, %r78, 4;
	add.s64 	%rd27, %rd2, %rd26;
	ld.global.u32 	%r79, [%rd27];
	mad.lo.s32 	%r80, %r4, %r93, %r2;
	mul.wide.s32 	%rd28, %r80, 4;
	add.s64 	%rd29, %rd1, %rd28;
	ld.global.u32 	%r81, [%rd29];
	mad.lo.s32 	%r95, %r81, %r79, %r95;
$L__BB0_9:
	cvta.to.global.u64 	%rd30, %rd3;
	mul.lo.s32 	%r82, %r1, %r28;
	shl.b32 	%r83, %r82, 2;
	add.s32 	%r84, %r83, %r2;
	mul.wide.s32 	%rd31, %r84, 4;
	add.s64 	%rd32, %rd30, %rd31;
	st.global.u32 	[%rd32], %r95;
	ret;

}
	// .globl	_Z15deviceParallel2PiS_S_i
.visible .entry _Z15deviceParallel2PiS_S_i(
	.param .u64 .ptr .align 1 _Z15deviceParallel2PiS_S_i_param_0,
	.param .u64 .ptr .align 1 _Z15deviceParallel2PiS_S_i_param_1,
	.param .u64 .ptr .align 1 _Z15deviceParallel2PiS_S_i_param_2,
	.param .u32 _Z15deviceParallel2PiS_S_i_param_3
)
{
	.reg .pred 	%p<8>;
	.reg .b32 	%r<180>;
	.reg .b64 	%rd<66>;
	// demoted variable
	.shared .align 4 .b8 _ZZ15deviceParallel2PiS_S_iE3Ads[64];
	// demoted variable
	.shared .align 4 .b8 _ZZ15deviceParallel2PiS_S_iE3Bds[64];
	ld.param.u64 	%rd6, [_Z15deviceParallel2PiS_S_i_param_0];
	ld.param.u64 	%rd7, [_Z15deviceParallel2PiS_S_i_param_1];
	ld.param.u32 	%r40, [_Z15deviceParallel2PiS_S_i_param_3];
	cvta.to.global.u64 	%rd1, %rd7;
	cvta.to.global.u64 	%rd2, %rd6;
	mov.u32 	%r1, %ctaid.y;
	mov.u32 	%r2, %ctaid.x;
	mov.u32 	%r3, %tid.y;
	mov.u32 	%r4, %tid.x;
	setp.lt.s32 	%p1, %r40, 1;
	mov.b32 	%r179, 0;
	@%p1 bra 	$L__BB1_9;
	mul.lo.s32 	%r44, %r1, %r40;
	shl.b32 	%r45, %r44, 4;
	cvt.s64.s32 	%rd8, %r45;
	shl.b32 	%r5, %r40, 2;
	shl.b32 	%r46, %r2, 2;
	mul.lo.s32 	%r47, %r3, %r40;
	shl.b32 	%r48, %r47, 2;
	cvt.u64.u32 	%rd9, %r48;
	cvt.u64.u32 	%rd10, %r4;
	add.s64 	%rd11, %rd8, %rd10;
	add.s64 	%rd3, %rd11, %rd9;
	shl.b32 	%r49, %r3, 4;
	mov.u32 	%r50, _ZZ15deviceParallel2PiS_S_iE3Ads;
	add.s32 	%r6, %r50, %r49;
	shl.b32 	%r51, %r4, 2;
	add.s32 	%r7, %r6, %r51;
	add.s32 	%r52, %r46, %r4;
	cvt.u64.u32 	%rd12, %r52;
	add.s64 	%rd4, %rd12, %rd9;
	mov.u32 	%r53, _ZZ15deviceParallel2PiS_S_iE3Bds;
	add.s32 	%r9, %r53, %r51;
	add.s32 	%r8, %r9, %r49;
	and.b32  	%r10, %r40, 3;
	setp.lt.u32 	%p2, %r40, 4;
	mov.b32 	%r177, 0;
	mov.u32 	%r179, %r177;
	@%p2 bra 	$L__BB1_4;
	and.b32  	%r177, %r40, 2147483644;
	neg.s32 	%r171, %r177;
	mul.lo.s32 	%r169, %r40, 48;
	shl.b32 	%r168, %r40, 5;
	shl.b32 	%r167, %r40, 4;
	mov.b32 	%r166, 0;
	mov.u32 	%r170, %r166;
	mov.u32 	%r179, %r166;
$L__BB1_3:
	.pragma "nounroll";
	cvt.u64.u32 	%rd13, %r170;
	cvt.s64.s32 	%rd14, %r166;
	add.s64 	%rd15, %rd3, %rd13;
	shl.b64 	%rd16, %rd15, 2;
	add.s64 	%rd17, %rd2, %rd16;
	ld.global.u32 	%r55, [%rd17];
	st.shared.u32 	[%r7], %r55;
	add.s64 	%rd18, %rd4, %rd14;
	shl.b64 	%rd19, %rd18, 2;
	add.s64 	%rd20, %rd1, %rd19;
	ld.global.u32 	%r56, [%rd20];
	st.shared.u32 	[%r8], %r56;
	bar.sync 	0;
	ld.shared.u32 	%r57, [%r6];
	ld.shared.u32 	%r58, [%r9];
	mad.lo.s32 	%r59, %r58, %r57, %r179;
	ld.shared.u32 	%r60, [%r6+4];
	ld.shared.u32 	%r61, [%r9+16];
	mad.lo.s32 	%r62, %r61, %r60, %r59;
	ld.shared.u32 	%r63, [%r6+8];
	ld.shared.u32 	%r64, [%r9+32];
	mad.lo.s32 	%r65, %r64, %r63, %r62;
	ld.shared.u32 	%r66, [%r6+12];
	ld.shared.u32 	%r67, [%r9+48];
	mad.lo.s32 	%r68, %r67, %r66, %r65;
	bar.sync 	0;
	cvt.s64.s32 	%rd21, %r167;
	ld.global.u32 	%r69, [%rd17+16];
	st.shared.u32 	[%r7], %r69;
	add.s64 	%rd22, %rd4, %rd21;
	shl.b64 	%rd23, %rd22, 2;
	add.s64 	%rd24, %rd1, %rd23;
	ld.global.u32 	%r70, [%rd24];
	st.shared.u32 	[%r8], %r70;
	bar.sync 	0;
	ld.shared.u32 	%r71, [%r6];
	ld.shared.u32 	%r72, [%r9];
	mad.lo.s32 	%r73, %r72, %r71, %r68;
	ld.shared.u32 	%r74, [%r6+4];
	ld.shared.u32 	%r75, [%r9+16];
	mad.lo.s32 	%r76, %r75, %r74, %r73;
	ld.shared.u32 	%r77, [%r6+8];
	ld.shared.u32 	%r78, [%r9+32];
	mad.lo.s32 	%r79, %r78, %r77, %r76;
	ld.shared.u32 	%r80, [%r6+12];
	ld.shared.u32 	%r81, [%r9+48];
	mad.lo.s32 	%r82, %r81, %r80, %r79;
	bar.sync 	0;
	cvt.s64.s32 	%rd25, %r168;
	ld.global.u32 	%r83, [%rd17+32];
	st.shared.u32 	[%r7], %r83;
	add.s64 	%rd26, %rd4, %rd25;
	shl.b64 	%rd27, %rd26, 2;
	add.s64 	%rd28, %rd1, %rd27;
	ld.global.u32 	%r84, [%rd28];
	st.shared.u32 	[%r8], %r84;
	bar.sync 	0;
	ld.shared.u32 	%r85, [%r6];
	ld.shared.u32 	%r86, [%r9];
	mad.lo.s32 	%r87, %r86, %r85, %r82;
	ld.shared.u32 	%r88, [%r6+4];
	ld.shared.u32 	%r89, [%r9+16];
	mad.lo.s32 	%r90, %r89, %r88, %r87;
	ld.shared.u32 	%r91, [%r6+8];
	ld.shared.u32 	%r92, [%r9+32];
	mad.lo.s32 	%r93, %r92, %r91, %r90;
	ld.shared.u32 	%r94, [%r6+12];
	ld.shared.u32 	%r95, [%r9+48];
	mad.lo.s32 	%r96, %r95, %r94, %r93;
	bar.sync 	0;
	cvt.s64.s32 	%rd29, %r169;
	ld.global.u32 	%r97, [%rd17+48];
	st.shared.u32 	[%r7], %r97;
	add.s64 	%rd30, %rd4, %rd29;
	shl.b64 	%rd31, %rd30, 2;
	add.s64 	%rd32, %rd1, %rd31;
	ld.global.u32 	%r98, [%rd32];
	st.shared.u32 	[%r8], %r98;
	bar.sync 	0;
	ld.shared.u32 	%r99, [%r6];
	ld.shared.u32 	%r100, [%r9];
	mad.lo.s32 	%r101, %r100, %r99, %r96;
	ld.shared.u32 	%r102, [%r6+4];
	ld.shared.u32 	%r103, [%r9+16];
	mad.lo.s32 	%r104, %r103, %r102, %r101;
	ld.shared.u32 	%r105, [%r6+8];
	ld.shared.u32 	%r106, [%r9+32];
	mad.lo.s32 	%r107, %r106, %r105, %r104;
	ld.shared.u32 	%r108, [%r6+12];
	ld.shared.u32 	%r109, [%r9+48];
	mad.lo.s32 	%r179, %r109, %r108, %r107;
	bar.sync 	0;
	add.s32 	%r171, %r171, 4;
	add.s32 	%r170, %r170, 16;
	shl.b32 	%r110, %r40, 6;
	add.s32 	%r169, %r169, %r110;
	add.s32 	%r168, %r168, %r110;
	add.s32 	%r167, %r167, %r110;
	add.s32 	%r166, %r166, %r110;
	setp.ne.s32 	%p3, %r171, 0;
	@%p3 bra 	$L__BB1_3;
$L__BB1_4:
	setp.eq.s32 	%p4, %r10, 0;
	@%p4 bra 	$L__BB1_9;
	setp.eq.s32 	%p5, %r10, 1;
	@%p5 bra 	$L__BB1_7;
	shl.b32 	%r112, %r177, 2;
	cvt.u64.u32 	%rd33, %r112;
	mul.lo.s32 	%r113, %r5, %r112;
	cvt.s64.s32 	%rd34, %r113;
	add.s64 	%rd35, %rd3, %rd33;
	shl.b64 	%rd36, %rd35, 2;
	add.s64 	%rd37, %rd2, %rd36;
	ld.global.u32 	%r114, [%rd37];
	st.shared.u32 	[%r7], %r114;
	add.s64 	%rd38, %rd4, %rd34;
	shl.b64 	%rd39, %rd38, 2;
	add.s64 	%rd40, %rd1, %rd39;
	ld.global.u32 	%r115, [%rd40];
	st.shared.u32 	[%r8], %r115;
	bar.sync 	0;
	ld.shared.u32 	%r116, [%r6];
	ld.shared.u32 	%r117, [%r9];
	mad.lo.s32 	%r118, %r117, %r116, %r179;
	ld.shared.u32 	%r119, [%r6+4];
	ld.shared.u32 	%r120, [%r9+16];
	mad.lo.s32 	%r121, %r120, %r119, %r118;
	ld.shared.u32 	%r122, [%r6+8];
	ld.shared.u32 	%r123, [%r9+32];
	mad.lo.s32 	%r124, %r123, %r122, %r121;
	ld.shared.u32 	%r125, [%r6+12];
	ld.shared.u32 	%r126, [%r9+48];
	mad.lo.s32 	%r127, %r126, %r125, %r124;
	bar.sync 	0;
	add.s32 	%r128, %r112, 4;
	cvt.u64.u32 	%rd41, %r128;
	shl.b32 	%r129, %r40, 4;
	add.s32 	%r130, %r113, %r129;
	cvt.s64.s32 	%rd42, %r130;
	add.s64 	%rd43, %rd3, %rd41;
	shl.b64 	%rd44, %rd43, 2;
	add.s64 	%rd45, %rd2, %rd44;
	ld.global.u32 	%r131, [%rd45];
	st.shared.u32 	[%r7], %r131;
	add.s64 	%rd46, %rd4, %rd42;
	shl.b64 	%rd47, %rd46, 2;
	add.s64 	%rd48, %rd1, %rd47;
	ld.global.u32 	%r132, [%rd48];
	st.shared.u32 	[%r8], %r132;
	bar.sync 	0;
	ld.shared.u32 	%r133, [%r6];
	ld.shared.u32 	%r134, [%r9];
	mad.lo.s32 	%r135, %r134, %r133, %r127;
	ld.shared.u32 	%r136, [%r6+4];
	ld.shared.u32 	%r137, [%r9+16];
	mad.lo.s32 	%r138, %r137, %r136, %r135;
	ld.shared.u32 	%r139, [%r6+8];
	ld.shared.u32 	%r140, [%r9+32];
	mad.lo.s32 	%r141, %r140, %r139, %r138;
	ld.shared.u32 	%r142, [%r6+12];
	ld.shared.u32 	%r143, [%r9+48];
	mad.lo.s32 	%r179, %r143, %r142, %r141;
	bar.sync 	0;
	add.s32 	%r177, %r177, 2;
$L__BB1_7:
	and.b32  	%r144, %r40, 1;
	setp.eq.b32 	%p6, %r144, 1;
	not.pred 	%p7, %p6;
	@%p7 bra 	$L__BB1_9;
	shl.b32 	%r145, %r177, 2;
	cvt.u64.u32 	%rd49, %r145;
	mul.lo.s32 	%r146, %r5, %r145;
	cvt.s64.s32 	%rd50, %r146;
	add.s64 	%rd51, %rd3, %rd49;
	shl.b64 	%rd52, %rd51, 2;
	add.s64 	%rd53, %rd2, %rd52;
	ld.global.u32 	%r147, [%rd53];
	st.shared.u32 	[%r7], %r147;
	add.s64 	%rd54, %rd4, %rd50;
	shl.b64 	%rd55, %rd54, 2;
	add.s64 	%rd56, %rd1, %rd55;
	ld.global.u32 	%r148, [%rd56];
	st.shared.u32 	[%r8], %r148;
	bar.sync 	0;
	ld.shared.u32 	%r149, [%r6];
	ld.shared.u32 	%r150, [%r9];
	mad.lo.s32 	%r151, %r150, %r149, %r179;
	ld.shared.u32 	%r152, [%r6+4];
	ld.shared.u32 	%r153, [%r9+16];
	mad.lo.s32 	%r154, %r153, %r152, %r151;
	ld.shared.u32 	%r155, [%r6+8];
	ld.shared.u32 	%r156, [%r9+32];
	mad.lo.s32 	%r157, %r156, %r155, %r154;
	ld.shared.u32 	%r158, [%r6+12];
	ld.shared.u32 	%r159, [%r9+48];
	mad.lo.s32 	%r179, %r159, %r158, %r157;
	bar.sync 	0;
$L__BB1_9:
	ld.param.u64 	%rd65, [_Z15deviceParallel2PiS_S_i_param_2];
	cvta.to.global.u64 	%rd57, %rd65;
	mul.lo.s32 	%r160, %r1, %r40;
	shl.b32 	%r161, %r160, 4;
	cvt.s64.s32 	%rd58, %r161;
	shl.b32 	%r162, %r2, 2;
	mul.lo.s32 	%r163, %r3, %r40;
	shl.b32 	%r164, %r163, 2;
	cvt.s64.s32 	%rd59, %r164;
	add.s32 	%r165, %r162, %r4;
	cvt.u64.u32 	%rd60, %r165;
	add.s64 	%rd61, %rd60, %rd58;
	add.s64 	%rd62, %rd61, %rd59;
	shl.b64 	%rd63, %rd62, 2;
	add.s64 	%rd64, %rd57, %rd63;
	st.global.u32 	[%rd64], %r179;
	ret;

}


// ===== COMPILED SASS (sm_100) =====

	.target	sm_100

	.elftype	@"ET_EXEC"


//--------------------- .note.nv.tkinfo           --------------------------
	.section	.note.nv.tkinfo,"",@"SHT_NOTE"
	.sectionflags	@"SHF_NOTE_NV_TKINFO"
	.tkinfo
        /*0018*/ 	.word	0x00000002
        /*0030*/ 	.string	""
        /*0030*/ 	.string	"ptxas"
        /*0030*/ 	.string	"Cuda compilation tools, release 13.0, V13.0.88"
        /*0030*/ 	.string	"Build cuda_13.0.r13.0/compiler.36424714_0"
        /*0030*/ 	.string	"-arch sm_100 -m 64 "



//--------------------- .note.nv.cuinfo           --------------------------
	.section	.note.nv.cuinfo,"",@"SHT_NOTE"
	.sectionflags	@"SHF_NOTE_NV_CUINFO"
        /*0018*/ 	.short	0x0002
        /*001a*/ 	.short	0x0064
        /*001c*/ 	.short	0x0082
	.zero		2


//--------------------- .nv.info                  --------------------------
	.section	.nv.info,"",@"SHT_CUDA_INFO"
	.align	4


	//----- nvinfo : EIATTR_REGCOUNT
	.align		4
        /*0000*/ 	.byte	0x04, 0x2f
        /*0002*/ 	.short	(.L_1 - .L_0)
	.align		4
.L_0:
        /*0004*/ 	.word	index@(_Z15deviceParallel1PiS_S_i)
        /*0008*/ 	.word	0x00000020


	//----- nvinfo : EIATTR_FRAME_SIZE
	.align		4
.L_1:
        /*000c*/ 	.byte	0x04, 0x11
        /*000e*/ 	.short	(.L_3 - .L_2)
	.align		4
.L_2:
        /*0010*/ 	.word	index@(_Z15deviceParallel1PiS_S_i)
        /*0014*/ 	.word	0x00000000


	//----- nvinfo : EIATTR_REGCOUNT
	.align		4
.L_3:
        /*0018*/ 	.byte	0x04, 0x2f
        /*001a*/ 	.short	(.L_5 - .L_4)
	.align		4
.L_4:
        /*001c*/ 	.word	index@(_Z15deviceParallel2PiS_S_i)
        /*0020*/ 	.word	0x00000020


	//----- nvinfo : EIATTR_FRAME_SIZE
	.align		4
.L_5:
        /*0024*/ 	.byte	0x04, 0x11
        /*0026*/ 	.short	(.L_7 - .L_6)
	.align		4
.L_6:
        /*0028*/ 	.word	index@(_Z15deviceParallel2PiS_S_i)
        /*002c*/ 	.word	0x00000000


	//----- nvinfo : EIATTR_MIN_STACK_SIZE
	.align		4
.L_7:
        /*0030*/ 	.byte	0x04, 0x12
        /*0032*/ 	.short	(.L_9 - .L_8)
	.align		4
.L_8:
        /*0034*/ 	.word	index@(_Z15deviceParallel2PiS_S_i)
        /*0038*/ 	.word	0x00000000


	//----- nvinfo : EIATTR_MIN_STACK_SIZE
	.align		4
.L_9:
        /*003c*/ 	.byte	0x04, 0x12
        /*003e*/ 	.short	(.L_11 - .L_10)
	.align		4
.L_10:
        /*0040*/ 	.word	index@(_Z15deviceParallel1PiS_S_i)
        /*0044*/ 	.word	0x00000000
.L_11:


//--------------------- .nv.compat                --------------------------
	.section	.nv.compat,"",@"SHT_CUDA_COMPAT_INFO"
	.align	4
        /*0000*/ 	.byte	0x02, 0x09, 0x00, 0x00, 0x02, 0x02, 0x01, 0x00, 0x02, 0x05, 0x05, 0x00, 0x03, 0x07, 0x01, 0x01
        /*0010*/ 	.byte	0x02, 0x03, 0x00, 0x00, 0x02, 0x06, 0x01, 0x00, 0x04, 0x0b, 0x08, 0x00, 0x09, 0x00, 0x00, 0x00
        /*0020*/ 	.byte	0x00, 0x00, 0x00, 0x00


//--------------------- .nv.info._Z15deviceParallel2PiS_S_i --------------------------
	.section	.nv.info._Z15deviceParallel2PiS_S_i,"",@"SHT_CUDA_INFO"
	.sectionflags	@""
	.align	4


	//----- nvinfo : EIATTR_CUDA_API_VERSION
	.align		4
        /*0000*/ 	.byte	0x04, 0x37
        /*0002*/ 	.short	(.L_13 - .L_12)
.L_12:
        /*0004*/ 	.word	0x00000082


	//----- nvinfo : EIATTR_KPARAM_INFO
	.align		4
.L_13:
        /*0008*/ 	.byte	0x04, 0x17
        /*000a*/ 	.short	(.L_15 - .L_14)
.L_14:
        /*000c*/ 	.word	0x00000000
        /*0010*/ 	.short	0x0003
        /*0012*/ 	.short	0x0018
        /*0014*/ 	.byte	0x00, 0xf0, 0x11, 0x00


	//----- nvinfo : EIATTR_KPARAM_INFO
	.align		4
.L_15:
        /*0018*/ 	.byte	0x04, 0x17
        /*001a*/ 	.short	(.L_17 - .L_16)
.L_16:
        /*001c*/ 	.word	0x00000000
        /*0020*/ 	.short	0x0002
        /*0022*/ 	.short	0x0010
        /*0024*/ 	.byte	0x00, 0xf5, 0x21, 0x00


	//----- nvinfo : EIATTR_KPARAM_INFO
	.align		4
.L_17:
        /*0028*/ 	.byte	0x04, 0x17
        /*002a*/ 	.short	(.L_19 - .L_18)
.L_18:
        /*002c*/ 	.word	0x00000000
        /*0030*/ 	.short	0x0001
        /*0032*/ 	.short	0x0008
        /*0034*/ 	.byte	0x00, 0xf5, 0x21, 0x00


	//----- nvinfo : EIATTR_KPARAM_INFO
	.align		4
.L_19:
        /*0038*/ 	.byte	0x04, 0x17
        /*003a*/ 	.short	(.L_21 - .L_20)
.L_20:
        /*003c*/ 	.word	0x00000000
        /*0040*/ 	.short	0x0000
        /*0042*/ 	.short	0x0000
        /*0044*/ 	.byte	0x00, 0xf5, 0x21, 0x00


	//----- nvinfo : EIATTR_SPARSE_MMA_MASK
	.align		4
.L_21:
        /*0048*/ 	.byte	0x03, 0x50
        /*004a*/ 	.short	0x0000


	//----- nvinfo : EIATTR_MAXREG_COUNT
	.align		4
        /*004c*/ 	.byte	0x03, 0x1b
        /*004e*/ 	.short	0x00ff


	//----- nvinfo : EIATTR_NUM_BARRIERS
	.align		4
        /*0050*/ 	.byte	0x02, 0x4c
        /*0052*/ 	.byte	0x01
	.zero		1


	//----- nvinfo : EIATTR_MERCURY_ISA_VERSION
	.align		4
        /*0054*/ 	.byte	0x03, 0x5f
        /*0056*/ 	.short	0x0101


	//----- nvinfo : EIATTR_VRC_CTA_INIT_COUNT
	.align		4
        /*0058*/ 	.byte	0x02, 0x4a
	.zero		1
	.zero		1


	//----- nvinfo : EIATTR_EXIT_INSTR_OFFSETS
	.align		4
        /*005c*/ 	.byte	0x04, 0x1c
        /*005e*/ 	.short	(.L_23 - .L_22)


	//   ....[0]....
.L_22:
        /*0060*/ 	.word	0x00000e70


	//----- nvinfo : EIATTR_CBANK_PARAM_SIZE
	.align		4
.L_23:
        /*0064*/ 	.byte	0x03, 0x19
        /*0066*/ 	.short	0x001c


	//----- nvinfo : EIATTR_PARAM_CBANK
	.align		4
        /*0068*/ 	.byte	0x04, 0x0a
        /*006a*/ 	.short	(.L_25 - .L_24)
	.align		4
.L_24:
        /*006c*/ 	.word	index@(.nv.constant0._Z15deviceParallel2PiS_S_i)
        /*0070*/ 	.short	0x0380
        /*0072*/ 	.short	0x001c


	//----- nvinfo : EIATTR_SW_WAR
	.align		4
.L_25:
        /*0074*/ 	.byte	0x04, 0x36
        /*0076*/ 	.short	(.L_27 - .L_26)
.L_26:
        /*0078*/ 	.word	0x00000008
.L_27:


//--------------------- .nv.info._Z15deviceParallel1PiS_S_i --------------------------
	.section	.nv.info._Z15deviceParallel1PiS_S_i,"",@"SHT_CUDA_INFO"
	.sectionflags	@""
	.align	4


	//----- nvinfo : EIATTR_CUDA_API_VERSION
	.align		4
        /*0000*/ 	.byte	0x04, 0x37
        /*0002*/ 	.short	(.L_29 - .L_28)
.L_28:
        /*0004*/ 	.word	0x00000082


	//----- nvinfo : EIATTR_KPARAM_INFO
	.align		4
.L_29:
        /*0008*/ 	.byte	0x04, 0x17
        /*000a*/ 	.short	(.L_31 - .L_30)
.L_30:
        /*000c*/ 	.word	0x00000000
        /*0010*/ 	.short	0x0003
        /*0012*/ 	.short	0x0018
        /*0014*/ 	.byte	0x00, 0xf0, 0x11, 0x00


	//----- nvinfo : EIATTR_KPARAM_INFO
	.align		4
.L_31:
        /*0018*/ 	.byte	0x04, 0x17
        /*001a*/ 	.short	(.L_33 - .L_32)
.L_32:
        /*001c*/ 	.word	0x00000000
        /*0020*/ 	.short	0x0002
        /*0022*/ 	.short	0x0010
        /*0024*/ 	.byte	0x00, 0xf5, 0x21, 0x00


	//----- nvinfo : EIATTR_KPARAM_INFO
	.align		4
.L_33:
        /*0028*/ 	.byte	0x04, 0x17
        /*002a*/ 	.short	(.L_35 - .L_34)
.L_34:
        /*002c*/ 	.word	0x00000000
        /*0030*/ 	.short	0x0001
        /*0032*/ 	.short	0x0008
        /*0034*/ 	.byte	0x00, 0xf5, 0x21, 0x00


	//----- nvinfo : EIATTR_KPARAM_INFO
	.align		4
.L_35:
        /*0038*/ 	.byte	0x04, 0x17
        /*003a*/ 	.short	(.L_37 - .L_36)
.L_36:
        /*003c*/ 	.word	0x00000000
        /*0040*/ 	.short	0x0000
        /*0042*/ 	.short	0x0000
        /*0044*/ 	.byte	0x00, 0xf5, 0x21, 0x00


	//----- nvinfo : EIATTR_SPARSE_MMA_MASK
	.align		4
.L_37:
        /*0048*/ 	.byte	0x03, 0x50
        /*004a*/ 	.short	0x0000


	//----- nvinfo : EIATTR_MAXREG_COUNT
	.align		4
        /*004c*/ 	.byte	0x03, 0x1b
        /*004e*/ 	.short	0x00ff


	//----- nvinfo : EIATTR_MERCURY_ISA_VERSION
	.align		4
        /*0050*/ 	.byte	0x03, 0x5f
        /*0052*/ 	.short	0x0101


	//----- nvinfo : EIATTR_VRC_CTA_INIT_COUNT
	.align		4
        /*0054*/ 	.byte	0x02, 0x4a
	.zero		1
	.zero		1


	//----- nvinfo : EIATTR_EXIT_INSTR_OFFSETS
	.align		4
        /*0058*/ 	.byte	0x04, 0x1c
        /*005a*/ 	.short	(.L_39 - .L_38)


	//   ....[0]....
.L_38:
        /*005c*/ 	.word	0x000006f0


	//----- nvinfo : EIATTR_CBANK_PARAM_SIZE
	.align		4
.L_39:
        /*0060*/ 	.byte	0x03, 0x19
        /*0062*/ 	.short	0x001c


	//----- nvinfo : EIATTR_PARAM_CBANK
	.align		4
        /*0064*/ 	.byte	0x04, 0x0a
        /*0066*/ 	.short	(.L_41 - .L_40)
	.align		4
.L_40:
        /*0068*/ 	.word	index@(.nv.constant0._Z15deviceParallel1PiS_S_i)
        /*006c*/ 	.short	0x0380
        /*006e*/ 	.short	0x001c


	//----- nvinfo : EIATTR_SW_WAR
	.align		4
.L_41:
        /*0070*/ 	.byte	0x04, 0x36
        /*0072*/ 	.short	(.L_43 - .L_42)
.L_42:
        /*0074*/ 	.word	0x00000008
.L_43:


//--------------------- .nv.callgraph             --------------------------
	.section	.nv.callgraph,"",@"SHT_CUDA_CALLGRAPH"
	.align	4
	.sectionentsize	8
	.align		4
        /*0000*/ 	.word	0x00000000
	.align		4
        /*0004*/ 	.word	0xffffffff
	.align		4
        /*0008*/ 	.word	0x00000000
	.align		4
        /*000c*/ 	.word	0xfffffffe
	.align		4
        /*0010*/ 	.word	0x00000000
	.align		4
        /*0014*/ 	.word	0xfffffffd
	.align		4
        /*0018*/ 	.word	0x00000000
	.align		4
        /*001c*/ 	.word	0xfffffffc


//--------------------- .text._Z15deviceParallel2PiS_S_i --------------------------
	.section	.text._Z15deviceParallel2PiS_S_i,"ax",@progbits
	.align	128
        .global         _Z15deviceParallel2PiS_S_i
        .type           _Z15deviceParallel2PiS_S_i,@function
        .size           _Z15deviceParallel2PiS_S_i,(.L_x_10 - _Z15deviceParallel2PiS_S_i)
        .other          _Z15deviceParallel2PiS_S_i,@"STO_CUDA_ENTRY STV_DEFAULT"
_Z15deviceParallel2PiS_S_i:
.text._Z15deviceParallel2PiS_S_i:
[----:B------:R-:W-:Y:S08]  /*0000*/  LDC R1, c[0x0][0x37c] ;  /* 0x0000df00ff017b82 */ /* 0x000ff00000000800 */
[----:B------:R-:W0:Y:S01]  /*0010*/  LDC R0, c[0x0][0x398] ;  /* 0x0000e600ff007b82 */ /* 0x000e220000000800 */
[----:B------:R-:W1:Y:S01]  /*0020*/  S2R R17, SR_CTAID.X ;  /* 0x0000000000117919 */ /* 0x000e620000002500 */
[----:B------:R-:W2:Y:S01]  /*0030*/  LDCU.64 UR8, c[0x0][0x358] ;  /* 0x00006b00ff0877ac */ /* 0x000ea20008000a00 */
[----:B------:R-:W-:Y:S01]  /*0040*/  IMAD.MOV.U32 R15, RZ, RZ, RZ ;  /* 0x000000ffff0f7224 */ /* 0x000fe200078e00ff */
[----:B------:R-:W3:Y:S04]  /*0050*/  S2R R7, SR_TID.Y ;  /* 0x0000000000077919 */ /* 0x000ee80000002200 */
[----:B------:R-:W4:Y:S01]  /*0060*/  S2UR UR7, SR_CTAID.Y ;  /* 0x00000000000779c3 */ /* 0x000f220000002600 */
[----:B------:R-:W0:Y:S02]  /*0070*/  S2R R6, SR_TID.X ;  /* 0x0000000000067919 */ /* 0x000e240000002100 */
[----:B0-----:R-:W-:-:S13]  /*0080*/  ISETP.GE.AND P0, PT, R0, 0x1, PT ;  /* 0x000000010000780c */ /* 0x001fda0003f06270 */
[----:B-1234-:R-:W-:Y:S05]  /*0090*/  @!P0 BRA `(.L_x_0) ;  /* 0x0000000c00408947 */ /* 0x01efea0003800000 */
[----:B------:R-:W0:Y:S01]  /*00a0*/  S2UR UR6, SR_CgaCtaId ;  /* 0x00000000000679c3 */ /* 0x000e220000008800 */
[----:B------:R-:W-:Y:S01]  /*00b0*/  UMOV UR4, 0x400 ;  /* 0x0000040000047882 */ /* 0x000fe20000000000 */
[C---:B------:R-:W-:Y:S01]  /*00c0*/  ISETP.GE.U32.AND P0, PT, R0.reuse, 0x4, PT ;  /* 0x000000040000780c */ /* 0x040fe20003f06070 */
[----:B------:R-:W-:Y:S01]  /*00d0*/  UIADD3 UR5, UPT, UPT, UR4, 0x40, URZ ;  /* 0x0000004004057890 */ /* 0x000fe2000fffe0ff */
[----:B------:R-:W-:Y:S02]  /*00e0*/  IMAD R3, R7, R0, RZ ;  /* 0x0000000007037224 */ /* 0x000fe400078e02ff */
[----:B------:R-:W-:Y:S02]  /*00f0*/  IMAD R2, R0, UR7, RZ ;  /* 0x0000000700027c24 */ /* 0x000fe4000f8e02ff */
[----:B------:R-:W-:Y:S02]  /*0100*/  IMAD R4, R17, 0x4, R6 ;  /* 0x0000000411047824 */ /* 0x000fe400078e0206 */
[----:B------:R-:W-:-:S02]  /*0110*/  IMAD.SHL.U32 R3, R3, 0x4, RZ ;  /* 0x0000000403037824 */ /* 0x000fc400078e00ff */
[----:B------:R-:W-:Y:S02]  /*0120*/  IMAD.SHL.U32 R5, R2, 0x10, RZ ;  /* 0x0000001002057824 */ /* 0x000fe400078e00ff */
[----:B------:R-:W-:Y:S01]  /*0130*/  IMAD.MOV.U32 R16, RZ, RZ, RZ ;  /* 0x000000ffff107224 */ /* 0x000fe200078e00ff */
[C---:B------:R-:W-:Y:S01]  /*0140*/  IADD3 R2, P3, PT, R3.reuse, R4, RZ ;  /* 0x0000000403027210 */ /* 0x040fe20007f7e0ff */
[----:B------:R-:W-:Y:S01]  /*0150*/  IMAD.MOV.U32 R15, RZ, RZ, RZ ;  /* 0x000000ffff0f7224 */ /* 0x000fe200078e00ff */
[----:B------:R-:W-:Y:S02]  /*0160*/  IADD3 R3, P1, P2, R3, R5, R6 ;  /* 0x0000000503037210 */ /* 0x000fe40007a3e006 */
[----:B------:R-:W-:Y:S02]  /*0170*/  SHF.R.S32.HI R4, RZ, 0x1f, R5 ;  /* 0x0000001fff047819 */ /* 0x000fe40000011405 */
[----:B------:R-:W-:Y:S02]  /*0180*/  IADD3.X R5, PT, PT, RZ, RZ, RZ, P3, !PT ;  /* 0x000000ffff057210 */ /* 0x000fe40001ffe4ff */
[----:B------:R-:W-:Y:S01]  /*0190*/  IADD3.X R4, PT, PT, RZ, R4, RZ, P1, P2 ;  /* 0x00000004ff047210 */ /* 0x000fe20000fe44ff */
[----:B0-----:R-:W-:-:S02]  /*01a0*/  ULEA UR5, UR6, UR5, 0x18 ;  /* 0x0000000506057291 */ /* 0x001fc4000f8ec0ff */
[----:B------:R-:W-:-:S04]  /*01b0*/  ULEA UR4, UR6, UR4, 0x18 ;  /* 0x0000000406047291 */ /* 0x000fc8000f8ec0ff */
[----:B------:R-:W-:Y:S02]  /*01c0*/  LEA R20, R6, UR5, 0x2 ;  /* 0x0000000506147c11 */ /* 0x000fe4000f8e10ff */
[----:B------:R-:W-:-:S03]  /*01d0*/  LEA R19, R7, UR4, 0x4 ;  /* 0x0000000407137c11 */ /* 0x000fc6000f8e20ff */
[----:B------:R-:W-:Y:S01]  /*01e0*/  IMAD R18, R7, 0x10, R20 ;  /* 0x0000001007127824 */ /* 0x000fe200078e0214 */
[----:B------:R-:W-:Y:S06]  /*01f0*/  @!P0 BRA `(.L_x_1) ;  /* 0x0000000400888947 */ /* 0x000fec0003800000 */
[C---:B------:R-:W-:Y:S01]  /*0200*/  LOP3.LUT R16, R0.reuse, 0x7ffffffc, RZ, 0xc0, !PT ;  /* 0x7ffffffc00107812 */ /* 0x040fe200078ec0ff */
[C---:B------:R-:W-:Y:S01]  /*0210*/  IMAD R27, R0.reuse, 0x30, RZ ;  /* 0x00000030001b7824 */ /* 0x040fe200078e02ff */
[----:B------:R-:W0:Y:S01]  /*0220*/  LDCU.128 UR12, c[0x0][0x380] ;  /* 0x00007000ff0c77ac */ /* 0x000e220008000c00 */
[----:B------:R-:W-:Y:S01]  /*0230*/  IMAD.SHL.U32 R25, R0, 0x20, RZ ;  /* 0x0000002000197824 */ /* 0x000fe200078e00ff */
[----:B------:R-:W-:Y:S01]  /*0240*/  IADD3 R22, PT, PT, -R16, RZ, RZ ;  /* 0x000000ff10167210 */ /* 0x000fe20007ffe1ff */
[----:B------:R-:W-:Y:S01]  /*0250*/  IMAD.SHL.U32 R23, R0, 0x10, RZ ;  /* 0x0000001000177824 */ /* 0x000fe200078e00ff */
[----:B------:R-:W-:Y:S01]  /*0260*/  UMOV UR4, URZ ;  /* 0x000000ff00047c82 */ /* 0x000fe20008000000 */
[----:B------:R-:W-:Y:S02]  /*0270*/  IMAD.MOV.U32 R21, RZ, RZ, RZ ;  /* 0x000000ffff157224 */ /* 0x000fe400078e00ff */
[----:B------:R-:W-:-:S07]  /*0280*/  IMAD.MOV.U32 R15, RZ, RZ, RZ ;  /* 0x000000ffff0f7224 */ /* 0x000fce00078e00ff */
.L_x_2:
[----:B------:R-:W-:Y:S02]  /*0290*/  IADD3 R10, P0, PT, R3, UR4, RZ ;  /* 0x00000004030a7c10 */ /* 0x000fe4000ff1e0ff */
[----:B------:R-:W-:-:S03]  /*02a0*/  IADD3 R8, P1, PT, R21, R2, RZ ;  /* 0x0000000215087210 */ /* 0x000fc60007f3e0ff */
[----:B------:R-:W-:Y:S01]  /*02b0*/  IMAD.X R11, RZ, RZ, R4, P0 ;  /* 0x000000ffff0b7224 */ /* 0x000fe200000e0604 */
[----:B------:R-:W-:Y:S02]  /*02c0*/  LEA.HI.X.SX32 R9, R21, R5, 0x1, P1 ;  /* 0x0000000515097211 */ /* 0x000fe400008f0eff */
[----:B0-----:R-:W-:Y:S02]  /*02d0*/  LEA R12, P1, R8, UR14, 0x2 ;  /* 0x0000000e080c7c11 */ /* 0x001fe4000f8210ff */
[----:B------:R-:W-:Y:S02]  /*02e0*/  LEA R28, P0, R10, UR12, 0x2 ;  /* 0x0000000c0a1c7c11 */ /* 0x000fe4000f8010ff */
[----:B------:R-:W-:Y:S02]  /*02f0*/  LEA.HI.X R13, R8, UR15, R9, 0x2, P1 ;  /* 0x0000000f080d7c11 */ /* 0x000fe400088f1409 */
[----:B------:R-:W-:-:S04]  /*0300*/  LEA.HI.X R29, R10, UR13, R11, 0x2, P0 ;  /* 0x0000000d0a1d7c11 */ /* 0x000fc800080f140b */
[----:B------:R-:W2:Y:S04]  /*0310*/  LDG.E R13, desc[UR8][R12.64] ;  /* 0x000000080c0d7981 */ /* 0x000ea8000c1e1900 */
[----:B------:R-:W3:Y:S01]  /*0320*/  LDG.E R14, desc[UR8][R28.64] ;  /* 0x000000081c0e7981 */ /* 0x000ee2000c1e1900 */
[----:B------:R-:W-:-:S05]  /*0330*/  IMAD R24, R6, 0x4, R19 ;  /* 0x0000000406187824 */ /* 0x000fca00078e0213 */
[----:B---3--:R-:W-:Y:S04]  /*0340*/  STS [R24], R14 ;  /* 0x0000000e18007388 */ /* 0x008fe80000000800 */
[----:B--2---:R-:W-:Y:S01]  /*0350*/  STS [R18], R13 ;  /* 0x0000000d12007388 */ /* 0x004fe20000000800 */
[----:B------:R-:W-:Y:S06]  /*0360*/  BAR.SYNC.DEFER_BLOCKING 0x0 ;  /* 0x0000000000007b1d */ /* 0x000fec0000010000 */
[----:B------:R-:W-:Y:S04]  /*0370*/  LDS R26, [R20] ;  /* 0x00000000141a7984 */ /* 0x000fe80000000800 */
[----:B------:R-:W0:Y:S02]  /*0380*/  LDS.128 R8, [R19] ;  /* 0x0000000013087984 */ /* 0x000e240000000c00 */
[----:B0-----:R-:W-:-:S02]  /*0390*/  IMAD R8, R8, R26, R15 ;  /* 0x0000001a08087224 */ /* 0x001fc400078e020f */
[----:B------:R-:W0:Y:S02]  /*03a0*/  LDS R15, [R20+0x10] ;  /* 0x00001000140f7984 */ /* 0x000e240000000800 */
[----:B0-----:R-:W-:Y:S02]  /*03b0*/  IMAD R9, R15, R9, R8 ;  /* 0x000000090f097224 */ /* 0x001fe400078e0208 */
[----:B------:R-:W0:Y:S04]  /*03c0*/  LDS R15, [R20+0x20] ;  /* 0x00002000140f7984 */ /* 0x000e280000000800 */
[----:B------:R-:W1:Y:S01]  /*03d0*/  LDS R8, [R20+0x30] ;  /* 0x0000300014087984 */ /* 0x000e620000000800 */
[----:B------:R-:W-:Y:S06]  /*03e0*/  BAR.SYNC.DEFER_BLOCKING 0x0 ;  /* 0x0000000000007b1d */ /* 0x000fec0000010000 */
[----:B------:R-:W2:Y:S01]  /*03f0*/  LDG.E R14, desc[UR8][R28.64+0x10] ;  /* 0x000010081c0e7981 */ /* 0x000ea2000c1e1900 */
[----:B0-----:R-:W-:Y:S01]  /*0400*/  IMAD R9, R15, R10, R9 ;  /* 0x0000000a0f097224 */ /* 0x001fe200078e0209 */
[----:B------:R-:W-:-:S04]  /*0410*/  IADD3 R10, P0, PT, R23, R2, RZ ;  /* 0x00000002170a7210 */ /* 0x000fc80007f1e0ff */
[----:B------:R-:W-:Y:S02]  /*0420*/  LEA.HI.X.SX32 R13, R23, R5, 0x1, P0 ;  /* 0x00000005170d7211 */ /* 0x000fe400000f0eff */
[----:B------:R-:W-:-:S04]  /*0430*/  LEA R12, P0, R10, UR14, 0x2 ;  /* 0x0000000e0a0c7c11 */ /* 0x000fc8000f8010ff */
[----:B------:R-:W-:-:S06]  /*0440*/  LEA.HI.X R13, R10, UR15, R13, 0x2, P0 ;  /* 0x0000000f0a0d7c11 */ /* 0x000fcc00080f140d */
[----:B------:R-:W3:Y:S01]  /*0450*/  LDG.E R13, desc[UR8][R12.64] ;  /* 0x000000080c0d7981 */ /* 0x000ee2000c1e1900 */
[----:B-1----:R-:W-:-:S03]  /*0460*/  IMAD R15, R8, R11, R9 ;  /* 0x0000000b080f7224 */ /* 0x002fc600078e0209 */
[----:B--2---:R-:W-:Y:S04]  /*0470*/  STS [R24], R14 ;  /* 0x0000000e18007388 */ /* 0x004fe80000000800 */
[----:B---3--:R-:W-:Y:S01]  /*0480*/  STS [R18], R13 ;  /* 0x0000000d12007388 */ /* 0x008fe20000000800 */
[----:B------:R-:W-:Y:S06]  /*0490*/  BAR.SYNC.DEFER_BLOCKING 0x0 ;  /* 0x0000000000007b1d */ /* 0x000fec0000010000 */
[----:B------:R-:W-:Y:S04]  /*04a0*/  LDS R26, [R20] ;  /* 0x00000000141a7984 */ /* 0x000fe80000000800 */
[----:B------:R-:W0:Y:S04]  /*04b0*/  LDS.128 R8, [R19] ;  /* 0x0000000013087984 */ /* 0x000e280000000c00 */
[----:B------:R-:W1:Y:S01]  /*04c0*/  LDS R14, [R20+0x10] ;  /* 0x00001000140e7984 */ /* 0x000e620000000800 */
[----:B0-----:R-:W-:-:S04]  /*04d0*/  IMAD R8, R8, R26, R15 ;  /* 0x0000001a08087224 */ /* 0x001fc800078e020f */
[----:B-1----:R-:W-:Y:S02]  /*04e0*/  IMAD R9, R14, R9, R8 ;  /* 0x000000090e097224 */ /* 0x002fe400078e0208 */
        /* <DEDUP_REMOVED lines=16> */
[----:B------:R-:W-:Y:S01]  /*05f0*/  LDS R26, [R20+0x30] ;  /* 0x00003000141a7984 */ /* 0x000fe20000000800 */
[----:B0-----:R-:W-:-:S03]  /*0600*/  IMAD R8, R8, R14, R15 ;  /* 0x0000000e08087224 */ /* 0x001fc600078e020f */
[----:B------:R-:W0:Y:S04]  /*0610*/  LDS R14, [R20+0x10] ;  /* 0x00001000140e7984 */ /* 0x000e280000000800 */
[----:B------:R-:W1:Y:S01]  /*0620*/  LDS R15, [R20+0x20] ;  /* 0x00002000140f7984 */ /* 0x000e620000000800 */
[----:B------:R-:W-:Y:S06]  /*0630*/  BAR.SYNC.DEFER_BLOCKING 0x0 ;  /* 0x0000000000007b1d */ /* 0x000fec0000010000 */
[----:B------:R-:W2:Y:S01]  /*0640*/  LDG.E R29, desc[UR8][R28.64+0x30] ;  /* 0x000030081c1d7981 */ /* 0x000ea2000c1e1900 */
[----:B0-----:R-:W-:Y:S01]  /*0650*/  IMAD R9, R14, R9, R8 ;  /* 0x000000090e097224 */ /* 0x001fe200078e0208 */
[----:B------:R-:W-:-:S03]  /*0660*/  IADD3 R14, P0, PT, R27, R2, RZ ;  /* 0x000000021b0e7210 */ /* 0x000fc60007f1e0ff */
[----:B-1----:R-:W-:Y:S01]  /*0670*/  IMAD R10, R15, R10, R9 ;  /* 0x0000000a0f0a7224 */ /* 0x002fe200078e0209 */
[----:B------:R-:W-:Y:S02]  /*0680*/  LEA.HI.X.SX32 R9, R27, R5, 0x1, P0 ;  /* 0x000000051b097211 */ /* 0x000fe400000f0eff */
[----:B------:R-:W-:-:S04]  /*0690*/  LEA R8, P0, R14, UR14, 0x2 ;  /* 0x0000000e0e087c11 */ /* 0x000fc8000f8010ff */
[----:B------:R-:W-:-:S06]  /*06a0*/  LEA.HI.X R9, R14, UR15, R9, 0x2, P0 ;  /* 0x0000000f0e097c11 */ /* 0x000fcc00080f1409 */
[----:B------:R-:W3:Y:S01]  /*06b0*/  LDG.E R9, desc[UR8][R8.64] ;  /* 0x0000000808097981 */ /* 0x000ee2000c1e1900 */
[----:B------:R-:W-:Y:S02]  /*06c0*/  IMAD R11, R26, R11, R10 ;  /* 0x0000000b1a0b7224 */ /* 0x000fe400078e020a */
[----:B------:R-:W-:-:S05]  /*06d0*/  VIADD R22, R22, 0x4 ;  /* 0x0000000416167836 */ /* 0x000fca0000000000 */
[----:B------:R-:W-:Y:S01]  /*06e0*/  ISETP.NE.AND P0, PT, R22, RZ, PT ;  /* 0x000000ff1600720c */ /* 0x000fe20003f05270 */
[----:B------:R-:W-:Y:S01]  /*06f0*/  UIADD3 UR4, UPT, UPT, UR4, 0x10, URZ ;  /* 0x0000001004047890 */ /* 0x000fe2000fffe0ff */
[C---:B------:R-:W-:Y:S01]  /*0700*/  IMAD R25, R0.reuse, 0x40, R25 ;  /* 0x0000004000197824 */ /* 0x040fe200078e0219 */
[C---:B------:R-:W-:Y:S01]  /*0710*/  LEA R21, R0.reuse, R21, 0x6 ;  /* 0x0000001500157211 */ /* 0x040fe200078e30ff */
[C---:B------:R-:W-:Y:S02]  /*0720*/  IMAD R23, R0.reuse, 0x40, R23 ;  /* 0x0000004000177824 */ /* 0x040fe400078e0217 */
[----:B------:R-:W-:Y:S01]  /*0730*/  IMAD R27, R0, 0x40, R27 ;  /* 0x00000040001b7824 */ /* 0x000fe200078e021b */
[----:B--2---:R-:W-:Y:S04]  /*0740*/  STS [R24], R29 ;  /* 0x0000001d18007388 */ /* 0x004fe80000000800 */
[----:B---3--:R-:W-:Y:S01]  /*0750*/  STS [R18], R9 ;  /* 0x0000000912007388 */ /* 0x008fe20000000800 */
[----:B------:R-:W-:Y:S06]  /*0760*/  BAR.SYNC.DEFER_BLOCKING 0x0 ;  /* 0x0000000000007b1d */ /* 0x000fec0000010000 */
[----:B------:R-:W-:Y:S04]  /*0770*/  LDS R8, [R20] ;  /* 0x0000000014087984 */ /* 0x000fe80000000800 */
[----:B------:R-:W0:Y:S04]  /*0780*/  LDS.128 R12, [R19] ;  /* 0x00000000130c7984 */ /* 0x000e280000000c00 */
[----:B------:R-:W1:Y:S04]  /*0790*/  LDS R10, [R20+0x10] ;  /* 0x00001000140a7984 */ /* 0x000e680000000800 */
[----:B------:R-:W2:Y:S04]  /*07a0*/  LDS R26, [R20+0x20] ;  /* 0x00002000141a7984 */ /* 0x000ea80000000800 */
[----:B------:R-:W3:Y:S01]  /*07b0*/  LDS R28, [R20+0x30] ;  /* 0x00003000141c7984 */ /* 0x000ee20000000800 */
[----:B0-----:R-:W-:-:S04]  /*07c0*/  IMAD R12, R12, R8, R11 ;  /* 0x000000080c0c7224 */ /* 0x001fc800078e020b */
[----:B-1----:R-:W-:-:S04]  /*07d0*/  IMAD R13, R10, R13, R12 ;  /* 0x0000000d0a0d7224 */ /* 0x002fc800078e020c */
[----:B--2---:R-:W-:-:S04]  /*07e0*/  IMAD R14, R26, R14, R13 ;  /* 0x0000000e1a0e7224 */ /* 0x004fc800078e020d */
[----:B---3--:R-:W-:Y:S01]  /*07f0*/  IMAD R15, R28, R15, R14 ;  /* 0x0000000f1c0f7224 */ /* 0x008fe200078e020e */
[----:B------:R-:W-:Y:S06]  /*0800*/  BAR.SYNC.DEFER_BLOCKING 0x0 ;  /* 0x0000000000007b1d */ /* 0x000fec0000010000 */
[----:B------:R-:W-:Y:S05]  /*0810*/  @P0 BRA `(.L_x_2) ;  /* 0xfffffff8009c0947 */ /* 0x000fea000383ffff */
.L_x_1:
[----:B------:R-:W-:-:S04]  /*0820*/  LOP3.LUT R9, R0, 0x3, RZ, 0xc0, !PT ;  /* 0x0000000300097812 */ /* 0x000fc800078ec0ff */
[----:B------:R-:W-:-:S13]  /*0830*/  ISETP.NE.AND P0, PT, R9, RZ, PT ;  /* 0x000000ff0900720c */ /* 0x000fda0003f05270 */
[----:B------:R-:W-:Y:S05]  /*0840*/  @!P0 BRA `(.L_x_0) ;  /* 0x0000000400548947 */ /* 0x000fea0003800000 */
[----:B------:R-:W-:Y:S01]  /*0850*/  ISETP.NE.AND P1, PT, R9, 0x1, PT ;  /* 0x000000010900780c */ /* 0x000fe20003f25270 */
[----:B------:R-:W-:Y:S01]  /*0860*/  IMAD R26, R6, 0x4, R19 ;  /* 0x00000004061a7824 */ /* 0x000fe200078e0213 */
[C---:B------:R-:W-:Y:S01]  /*0870*/  LOP3.LUT R8, R0.reuse, 0x1, RZ, 0xc0, !PT ;  /* 0x0000000100087812 */ /* 0x040fe200078ec0ff */
[----:B------:R-:W-:-:S03]  /*0880*/  IMAD.SHL.U32 R21, R0, 0x4, RZ ;  /* 0x0000000400157824 */ /* 0x000fc600078e00ff */
[----:B------:R-:W-:-:S07]  /*0890*/  ISETP.NE.U32.AND P0, PT, R8, 0x1, PT ;  /* 0x000000010800780c */ /* 0x000fce0003f05070 */
[----:B------:R-:W-:Y:S06]  /*08a0*/  @!P1 BRA `(.L_x_3) ;  /* 0x0000000000d09947 */ /* 0x000fec0003800000 */
[----:B------:R-:W0:Y:S01]  /*08b0*/  LDCU.128 UR12, c[0x0][0x380] ;  /* 0x00007000ff0c77ac */ /* 0x000e220008000c00 */
[----:B------:R-:W-:-:S04]  /*08c0*/  IMAD.SHL.U32 R24, R16, 0x4, RZ ;  /* 0x0000000410187824 */ /* 0x000fc800078e00ff */
[C---:B------:R-:W-:Y:S01]  /*08d0*/  IMAD R25, R24.reuse, R21, RZ ;  /* 0x0000001518197224 */ /* 0x040fe200078e02ff */
[----:B------:R-:W-:-:S04]  /*08e0*/  IADD3 R10, P1, PT, R24, R3, RZ ;  /* 0x00000003180a7210 */ /* 0x000fc80007f3e0ff */
[----:B------:R-:W-:Y:S01]  /*08f0*/  IADD3 R8, P2, PT, R25, R2, RZ ;  /* 0x0000000219087210 */ /* 0x000fe20007f5e0ff */
[----:B------:R-:W-:-:S03]  /*0900*/  IMAD.X R11, RZ, RZ, R4, P1 ;  /* 0x000000ffff0b7224 */ /* 0x000fc600008e0604 */
[----:B------:R-:W-:Y:S02]  /*0910*/  LEA.HI.X.SX32 R9, R25, R5, 0x1, P2 ;  /* 0x0000000519097211 */ /* 0x000fe400010f0eff */
[----:B0-----:R-:W-:Y:S02]  /*0920*/  LEA R22, P1, R10, UR12, 0x2 ;  /* 0x0000000c0a167c11 */ /* 0x001fe4000f8210ff */
[----:B------:R-:W-:Y:S02]  /*0930*/  LEA R12, P2, R8, UR14, 0x2 ;  /* 0x0000000e080c7c11 */ /* 0x000fe4000f8410ff */
[----:B------:R-:W-:Y:S02]  /*0940*/  LEA.HI.X R23, R10, UR13, R11, 0x2, P1 ;  /* 0x0000000d0a177c11 */ /* 0x000fe400088f140b */
[----:B------:R-:W-:-:S04]  /*0950*/  LEA.HI.X R13, R8, UR15, R9, 0x2, P2 ;  /* 0x0000000f080d7c11 */ /* 0x000fc800090f1409 */
[----:B------:R-:W2:Y:S04]  /*0960*/  LDG.E R23, desc[UR8][R22.64] ;  /* 0x0000000816177981 */ /* 0x000ea8000c1e1900 */
[----:B------:R0:W3:Y:S01]  /*0970*/  LDG.E R13, desc[UR8][R12.64] ;  /* 0x000000080c0d7981 */ /* 0x0000e2000c1e1900 */
[----:B------:R-:W-:Y:S01]  /*0980*/  IADD3 R24, PT, PT, R24, 0x4, RZ ;  /* 0x0000000418187810 */ /* 0x000fe20007ffe0ff */
[----:B------:R-:W-:-:S03]  /*0990*/  IMAD R27, R0, 0x10, R25 ;  /* 0x00000010001b7824 */ /* 0x000fc600078e0219 */
[----:B------:R-:W-:-:S04]  /*09a0*/  IADD3 R28, P1, PT, R24, R3, RZ ;  /* 0x00000003181c7210 */ /* 0x000fc80007f3e0ff */
[----:B------:R-:W-:Y:S01]  /*09b0*/  LEA R24, P2, R28, UR12, 0x2 ;  /* 0x0000000c1c187c11 */ /* 0x000fe2000f8410ff */
[----:B------:R-:W-:Y:S01]  /*09c0*/  IMAD.X R25, RZ, RZ, R4, P1 ;  /* 0x000000ffff197224 */ /* 0x000fe200008e0604 */
[----:B0-----:R-:W-:-:S04]  /*09d0*/  IADD3 R12, P1, PT, R27, R2, RZ ;  /* 0x000000021b0c7210 */ /* 0x001fc80007f3e0ff */
[----:B------:R-:W-:Y:S02]  /*09e0*/  LEA.HI.X.SX32 R27, R27, R5, 0x1, P1 ;  /* 0x000000051b1b7211 */ /* 0x000fe400008f0eff */
[----:B------:R-:W-:Y:S02]  /*09f0*/  LEA R22, P1, R12, UR14, 0x2 ;  /* 0x0000000e0c167c11 */ /* 0x000fe4000f8210ff */
[----:B------:R-:W-:Y:S01]  /*0a00*/  LEA.HI.X R25, R28, UR13, R25, 0x2, P2 ;  /* 0x0000000d1c197c11 */ /* 0x000fe200090f1419 */
[----:B--2---:R0:W-:Y:S04]  /*0a10*/  STS [R26], R23 ;  /* 0x000000171a007388 */ /* 0x0041e80000000800 */
[----:B---3--:R-:W-:Y:S01]  /*0a20*/  STS [R18], R13 ;  /* 0x0000000d12007388 */ /* 0x008fe20000000800 */
[----:B------:R-:W-:Y:S01]  /*0a30*/  BAR.SYNC.DEFER_BLOCKING 0x0 ;  /* 0x0000000000007b1d */ /* 0x000fe20000010000 */
[----:B0-----:R-:W-:-:S05]  /*0a40*/  LEA.HI.X R23, R12, UR15, R27, 0x2, P1 ;  /* 0x0000000f0c177c11 */ /* 0x001fca00088f141b */
[----:B------:R-:W-:Y:S04]  /*0a50*/  LDS R14, [R20] ;  /* 0x00000000140e7984 */ /* 0x000fe80000000800 */
[----:B------:R-:W0:Y:S04]  /*0a60*/  LDS.128 R8, [R19] ;  /* 0x0000000013087984 */ /* 0x000e280000000c00 */
[----:B------:R-:W1:Y:S04]  /*0a70*/  LDS R12, [R20+0x10] ;  /* 0x00001000140c7984 */ /* 0x000e680000000800 */
[----:B------:R-:W2:Y:S01]  /*0a80*/  LDS R27, [R20+0x20] ;  /* 0x00002000141b7984 */ /* 0x000ea20000000800 */
[----:B0-----:R-:W-:-:S03]  /*0a90*/  IMAD R14, R8, R14, R15 ;  /* 0x0000000e080e7224 */ /* 0x001fc600078e020f */
[----:B------:R-:W0:Y:S01]  /*0aa0*/  LDS R8, [R20+0x30] ;  /* 0x0000300014087984 */ /* 0x000e220000000800 */
[----:B------:R-:W-:Y:S06]  /*0ab0*/  BAR.SYNC.DEFER_BLOCKING 0x0 ;  /* 0x0000000000007b1d */ /* 0x000fec0000010000 */
[----:B------:R-:W3:Y:S04]  /*0ac0*/  LDG.E R25, desc[UR8][R24.64] ;  /* 0x0000000818197981 */ /* 0x000ee8000c1e1900 */
[----:B------:R-:W4:Y:S01]  /*0ad0*/  LDG.E R23, desc[UR8][R22.64] ;  /* 0x0000000816177981 */ /* 0x000f22000c1e1900 */
[----:B-1----:R-:W-:-:S02]  /*0ae0*/  IMAD R9, R12, R9, R14 ;  /* 0x000000090c097224 */ /* 0x002fc400078e020e */
[----:B------:R-:W-:Y:S02]  /*0af0*/  VIADD R16, R16, 0x2 ;  /* 0x0000000210107836 */ /* 0x000fe40000000000 */
[----:B--2---:R-:W-:-:S04]  /*0b00*/  IMAD R9, R27, R10, R9 ;  /* 0x0000000a1b097224 */ /* 0x004fc800078e0209 */
[----:B0-----:R-:W-:Y:S01]  /*0b10*/  IMAD R9, R8, R11, R9 ;  /* 0x0000000b08097224 */ /* 0x001fe200078e0209 */
[----:B---3--:R-:W-:Y:S04]  /*0b20*/  STS [R26], R25 ;  /* 0x000000191a007388 */ /* 0x008fe80000000800 */
[----:B----4-:R-:W-:Y:S01]  /*0b30*/  STS [R18], R23 ;  /* 0x0000001712007388 */ /* 0x010fe20000000800 */
        /* <DEDUP_REMOVED lines=11> */
.L_x_3:
[----:B------:R-:W-:Y:S05]  /*0bf0*/  @P0 BRA `(.L_x_0) ;  /* 0x0000000000680947 */ /* 0x000fea0003800000 */
[----:B------:R-:W0:Y:S01]  /*0c00*/  LDCU.128 UR12, c[0x0][0x380] ;  /* 0x00007000ff0c77ac */ /* 0x000e220008000c00 */
[----:B------:R-:W-:-:S04]  /*0c10*/  IMAD.SHL.U32 R16, R16, 0x4, RZ ;  /* 0x0000000410107824 */ /* 0x000fc800078e00ff */
[C---:B------:R-:W-:Y:S01]  /*0c20*/  IMAD R21, R16.reuse, R21, RZ ;  /* 0x0000001510157224 */ /* 0x040fe200078e02ff */
[----:B------:R-:W-:-:S04]  /*0c30*/  IADD3 R3, P0, PT, R16, R3, RZ ;  /* 0x0000000310037210 */ /* 0x000fc80007f1e0ff */
[C---:B------:R-:W-:Y:S02]  /*0c40*/  IADD3 R8, P2, PT, R21.reuse, R2, RZ ;  /* 0x0000000215087210 */ /* 0x040fe40007f5e0ff */
[----:B------:R-:W-:Y:S02]  /*0c50*/  IADD3.X R10, PT, PT, RZ, R4, RZ, P0, !PT ;  /* 0x00000004ff0a7210 */ /* 0x000fe400007fe4ff */
[----:B------:R-:W-:Y:S02]  /*0c60*/  LEA.HI.X.SX32 R5, R21, R5, 0x1, P2 ;  /* 0x0000000515057211 */ /* 0x000fe400010f0eff */
[C---:B0-----:R-:W-:Y:S02]  /*0c70*/  LEA R2, P1, R3.reuse, UR12, 0x2 ;  /* 0x0000000c03027c11 */ /* 0x041fe4000f8210ff */
[----:B------:R-:W-:Y:S02]  /*0c80*/  LEA R4, P0, R8, UR14, 0x2 ;  /* 0x0000000e08047c11 */ /* 0x000fe4000f8010ff */
[----:B------:R-:W-:-:S02]  /*0c90*/  LEA.HI.X R3, R3, UR13, R10, 0x2, P1 ;  /* 0x0000000d03037c11 */ /* 0x000fc400088f140a */
[----:B------:R-:W-:-:S04]  /*0ca0*/  LEA.HI.X R5, R8, UR15, R5, 0x2, P0 ;  /* 0x0000000f08057c11 */ /* 0x000fc800080f1405 */
[----:B------:R-:W2:Y:S04]  /*0cb0*/  LDG.E R3, desc[UR8][R2.64] ;  /* 0x0000000802037981 */ /* 0x000ea8000c1e1900 */
[----:B------:R-:W3:Y:S04]  /*0cc0*/  LDG.E R5, desc[UR8][R4.64] ;  /* 0x0000000804057981 */ /* 0x000ee8000c1e1900 */
        /* <DEDUP_REMOVED lines=13> */
.L_x_0:
[----:B------:R-:W0:Y:S01]  /*0da0*/  LDCU.64 UR4, c[0x0][0x390] ;  /* 0x00007200ff0477ac */ /* 0x000e220008000a00 */
[----:B------:R-:W-:Y:S02]  /*0db0*/  IMAD R2, R0, UR7, RZ ;  /* 0x0000000700027c24 */ /* 0x000fe4000f8e02ff */
[----:B------:R-:W-:Y:S02]  /*0dc0*/  IMAD R0, R7, R0, RZ ;  /* 0x0000000007007224 */ /* 0x000fe400078e02ff */
[----:B------:R-:W-:Y:S02]  /*0dd0*/  IMAD R3, R17, 0x4, R6 ;  /* 0x0000000411037824 */ /* 0x000fe400078e0206 */
[----:B------:R-:W-:Y:S02]  /*0de0*/  IMAD.SHL.U32 R2, R2, 0x10, RZ ;  /* 0x0000001002027824 */ /* 0x000fe400078e00ff */
[----:B------:R-:W-:-:S03]  /*0df0*/  IMAD.SHL.U32 R7, R0, 0x4, RZ ;  /* 0x0000000400077824 */ /* 0x000fc600078e00ff */
[--C-:B------:R-:W-:Y:S02]  /*0e00*/  SHF.R.S32.HI R5, RZ, 0x1f, R2.reuse ;  /* 0x0000001fff057819 */ /* 0x100fe40000011402 */
[----:B------:R-:W-:Y:S02]  /*0e10*/  IADD3 R3, P0, P1, R7, R3, R2 ;  /* 0x0000000307037210 */ /* 0x000fe4000791e002 */
[----:B------:R-:W-:-:S04]  /*0e20*/  SHF.R.S32.HI R0, RZ, 0x1f, R7 ;  /* 0x0000001fff007819 */ /* 0x000fc80000011407 */
[----:B------:R-:W-:Y:S02]  /*0e30*/  IADD3.X R0, PT, PT, R0, RZ, R5, P0, P1 ;  /* 0x000000ff00007210 */ /* 0x000fe400007e2405 */
[----:B0-----:R-:W-:-:S04]  /*0e40*/  LEA R2, P0, R3, UR4, 0x2 ;  /* 0x0000000403027c11 */ /* 0x001fc8000f8010ff */
[----:B------:R-:W-:-:S05]  /*0e50*/  LEA.HI.X R3, R3, UR5, R0, 0x2, P0 ;  /* 0x0000000503037c11 */ /* 0x000fca00080f1400 */
[----:B------:R-:W-:Y:S01]  /*0e60*/  STG.E desc[UR8][R2.64], R15 ;  /* 0x0000000f02007986 */ /* 0x000fe2000c101908 */
[----:B------:R-:W-:Y:S05]  /*0e70*/  EXIT ;  /* 0x000000000000794d */ /* 0x000fea0003800000 */
.L_x_4:
[----:B------:R-:W-:-:S00]  /*0e80*/  BRA `(.L_x_4) ;  /* 0xfffffffc00fc7947 */ /* 0x000fc0000383ffff */
[----:B------:R-:W-:-:S00]  /*0e90*/  NOP ;  /* 0x0000000000007918 */ /* 0x000fc00000000000 */
        /* <DEDUP_REMOVED lines=14> */
.L_x_10:


//--------------------- .text._Z15deviceParallel1PiS_S_i --------------------------
	.section	.text._Z15deviceParallel1PiS_S_i,"ax",@progbits
	.align	128
        .global         _Z15deviceParallel1PiS_S_i
        .type           _Z15deviceParallel1PiS_S_i,@function
        .size           _Z15deviceParallel1PiS_S_i,(.L_x_11 - _Z15deviceParallel1PiS_S_i)
        .other          _Z15deviceParallel1PiS_S_i,@"STO_CUDA_ENTRY STV_DEFAULT"
_Z15deviceParallel1PiS_S_i:
.text._Z15deviceParallel1PiS_S_i:
[----:B------:R-:W-:Y:S08]  /*0000*/  LDC R1, c[0x0][0x37c] ;  /* 0x0000df00ff017b82 */ /* 0x000ff00000000800 */
[----:B------:R-:W0:Y:S01]  /*0010*/  LDC R14, c[0x0][0x398] ;  /* 0x0000e600ff0e7b82 */ /* 0x000e220000000800 */
[----:B------:R-:W1:Y:S01]  /*0020*/  S2R R0, SR_TID.Y ;  /* 0x0000000000007919 */ /* 0x000e620000002200 */
[----:B------:R-:W2:Y:S01]  /*0030*/  LDCU.64 UR4, c[0x0][0x358] ;  /* 0x00006b00ff0477ac */ /* 0x000ea20008000a00 */
[----:B------:R-:W-:Y:S01]  /*0040*/  HFMA2 R27, -RZ, RZ, 0, 0 ;  /* 0x00000000ff1b7431 */ /* 0x000fe200000001ff */
[----:B------:R-:W3:Y:S04]  /*0050*/  S2R R3, SR_TID.X ;  /* 0x0000000000037919 */ /* 0x000ee80000002100 */
[----:B------:R-:W1:Y:S08]  /*0060*/  LDC R15, c[0x0][0x364] ;  /* 0x0000d900ff0f7b82 */ /* 0x000e700000000800 */
[----:B------:R-:W1:Y:S08]  /*0070*/  S2UR UR6, SR_CTAID.Y ;  /* 0x00000000000679c3 */ /* 0x000e700000002600 */
[----:B------:R-:W3:Y:S01]  /*0080*/  S2UR UR7, SR_CTAID.X ;  /* 0x00000000000779c3 */ /* 0x000ee20000002500 */
[----:B0-----:R-:W-:-:S07]  /*0090*/  ISETP.GE.AND P0, PT, R14, 0x1, PT ;  /* 0x000000010e00780c */ /* 0x001fce0003f06270 */
[----:B------:R-:W3:Y:S01]  /*00a0*/  LDC R16, c[0x0][0x360] ;  /* 0x0000d800ff107b82 */ /* 0x000ee20000000800 */
[----:B-1----:R-:W-:Y:S02]  /*00b0*/  IMAD R15, R15, UR6, R0 ;  /* 0x000000060f0f7c24 */ /* 0x002fe4000f8e0200 */
[----:B---3--:R-:W-:-:S03]  /*00c0*/  IMAD R16, R16, UR7, R3 ;  /* 0x0000000710107c24 */ /* 0x008fc6000f8e0203 */
[----:B--2---:R-:W-:Y:S05]  /*00d0*/  @!P0 BRA `(.L_x_5) ;  /* 0x0000000400708947 */ /* 0x004fea0003800000 */
[----:B------:R-:W-:Y:S01]  /*00e0*/  SHF.L.U32 R19, R14, 0x2, RZ ;  /* 0x000000020e137819 */ /* 0x000fe200000006ff */
[----:B------:R-:W-:Y:S01]  /*00f0*/  IMAD R22, R15, R14, RZ ;  /* 0x0000000e0f167224 */ /* 0x000fe200078e02ff */
[----:B------:R-:W-:Y:S02]  /*0100*/  MOV R21, RZ ;  /* 0x000000ff00157202 */ /* 0x000fe40000000f00 */
[C---:B------:R-:W-:Y:S02]  /*0110*/  ISETP.GE.AND P1, PT, R19.reuse, 0x8, PT ;  /* 0x000000081300780c */ /* 0x040fe40003f26270 */
[----:B------:R-:W-:Y:S02]  /*0120*/  VIMNMX R18, PT, PT, R19, 0x1, !PT ;  /* 0x0000000113127848 */ /* 0x000fe40007fe0100 */
[----:B------:R-:W-:Y:S02]  /*0130*/  MOV R27, RZ ;  /* 0x000000ff001b7202 */ /* 0x000fe40000000f00 */
[----:B------:R-:W-:-:S02]  /*0140*/  LOP3.LUT R20, R18, 0x5, RZ, 0xc0, !PT ;  /* 0x0000000512147812 */ /* 0x000fc400078ec0ff */
[----:B------:R-:W-:Y:S02]  /*0150*/  SHF.L.U32 R22, R22, 0x2, RZ ;  /* 0x0000000216167819 */ /* 0x000fe400000006ff */
[----:B------:R-:W-:-:S03]  /*0160*/  ISETP.NE.AND P0, PT, R20, RZ, PT ;  /* 0x000000ff1400720c */ /* 0x000fc60003f05270 */
[----:B------:R-:W-:Y:S10]  /*0170*/  @!P1 BRA `(.L_x_6) ;  /* 0x0000000000b49947 */ /* 0x000ff40003800000 */
[----:B------:R-:W-:Y:S02]  /*0180*/  LOP3.LUT R21, R18, 0x7ffffff8, RZ, 0xc0, !PT ;  /* 0x7ffffff812157812 */ /* 0x000fe400078ec0ff */
[----:B------:R-:W-:Y:S02]  /*0190*/  MOV R27, RZ ;  /* 0x000000ff001b7202 */ /* 0x000fe40000000f00 */
[----:B------:R-:W-:Y:S02]  /*01a0*/  MOV R17, R16 ;  /* 0x0000001000117202 */ /* 0x000fe40000000f00 */
[----:B------:R-:W-:Y:S02]  /*01b0*/  MOV R24, R22 ;  /* 0x0000001600187202 */ /* 0x000fe40000000f00 */
[----:B------:R-:W-:-:S07]  /*01c0*/  IADD3 R23, PT, PT, -R21, RZ, RZ ;  /* 0x000000ff15177210 */ /* 0x000fce0007ffe1ff */
.L_x_7:
[----:B------:R-:W0:Y:S08]  /*01d0*/  LDC.64 R2, c[0x0][0x380] ;  /* 0x0000e000ff027b82 */ /* 0x000e300000000a00 */
[----:B------:R-:W1:Y:S01]  /*01e0*/  LDC.64 R8, c[0x0][0x388] ;  /* 0x0000e200ff087b82 */ /* 0x000e620000000a00 */
[----:B0-----:R-:W-:-:S05]  /*01f0*/  IMAD.WIDE R2, R24, 0x4, R2 ;  /* 0x0000000418027825 */ /* 0x001fca00078e0202 */
[----:B------:R-:W2:Y:S01]  /*0200*/  LDG.E R28, desc[UR4][R2.64] ;  /* 0x00000004021c7981 */ /* 0x000ea2000c1e1900 */
[----:B-1----:R-:W-:-:S03]  /*0210*/  IMAD.WIDE R8, R17, 0x4, R8 ;  /* 0x0000000411087825 */ /* 0x002fc600078e0208 */
[----:B------:R-:W3:Y:S04]  /*0220*/  LDG.E R25, desc[UR4][R2.64+0x4] ;  /* 0x0000040402197981 */ /* 0x000ee8000c1e1900 */
[----:B------:R0:W2:Y:S01]  /*0230*/  LDG.E R29, desc[UR4][R8.64] ;  /* 0x00000004081d7981 */ /* 0x0000a2000c1e1900 */
[----:B------:R-:W-:-:S03]  /*0240*/  IMAD.WIDE.U32 R12, R19, 0x4, R8 ;  /* 0x00000004130c7825 */ /* 0x000fc600078e0008 */
[----:B------:R-:W4:Y:S04]  /*0250*/  LDG.E R0, desc[UR4][R2.64+0x8] ;  /* 0x0000080402007981 */ /* 0x000f28000c1e1900 */
[----:B------:R1:W3:Y:S01]  /*0260*/  LDG.E R26, desc[UR4][R12.64] ;  /* 0x000000040c1a7981 */ /* 0x0002e2000c1e1900 */
[----:B------:R-:W-:-:S04]  /*0270*/  IMAD.WIDE.U32 R10, R19, 0x4, R12 ;  /* 0x00000004130a7825 */ /* 0x000fc800078e000c */
[C---:B------:R-:W-:Y:S02]  /*0280*/  IMAD.WIDE.U32 R6, R19.reuse, 0x4, R10 ;  /* 0x0000000413067825 */ /* 0x040fe400078e000a */
[----:B------:R-:W4:Y:S02]  /*0290*/  LDG.E R11, desc[UR4][R10.64] ;  /* 0x000000040a0b7981 */ /* 0x000f24000c1e1900 */
[----:B------:R-:W-:-:S04]  /*02a0*/  IMAD.WIDE.U32 R4, R19, 0x4, R6 ;  /* 0x0000000413047825 */ /* 0x000fc800078e0006 */
[C---:B0-----:R-:W-:Y:S01]  /*02b0*/  IMAD.WIDE.U32 R8, R19.reuse, 0x4, R4 ;  /* 0x0000000413087825 */ /* 0x041fe200078e0004 */
[----:B------:R0:W5:Y:S04]  /*02c0*/  LDG.E R10, desc[UR4][R6.64] ;  /* 0x00000004060a7981 */ /* 0x000168000c1e1900 */
[----:B------:R-:W5:Y:S01]  /*02d0*/  LDG.E R4, desc[UR4][R4.64] ;  /* 0x0000000404047981 */ /* 0x000f62000c1e1900 */
[----:B-1----:R-:W-:-:S03]  /*02e0*/  IMAD.WIDE.U32 R12, R19, 0x4, R8 ;  /* 0x00000004130c7825 */ /* 0x002fc600078e0008 */
[----:B------:R-:W5:Y:S01]  /*02f0*/  LDG.E R9, desc[UR4][R8.64] ;  /* 0x0000000408097981 */ /* 0x000f62000c1e1900 */
[----:B0-----:R-:W-:-:S03]  /*0300*/  IMAD.WIDE.U32 R6, R19, 0x4, R12 ;  /* 0x0000000413067825 */ /* 0x001fc600078e000c */
[----:B------:R-:W5:Y:S04]  /*0310*/  LDG.E R5, desc[UR4][R2.64+0x18] ;  /* 0x0000180402057981 */ /* 0x000f68000c1e1900 */
[----:B------:R-:W5:Y:S04]  /*0320*/  LDG.E R8, desc[UR4][R2.64+0x1c] ;  /* 0x00001c0402087981 */ /* 0x000f68000c1e1900 */
[----:B------:R-:W5:Y:S01]  /*0330*/  LDG.E R6, desc[UR4][R6.64] ;  /* 0x0000000406067981 */ /* 0x000f62000c1e1900 */
[----:B--2---:R-:W-:-:S03]  /*0340*/  IMAD R28, R28, R29, R27 ;  /* 0x0000001d1c1c7224 */ /* 0x004fc600078e021b */
[----:B------:R-:W5:Y:S04]  /*0350*/  LDG.E R27, desc[UR4][R2.64+0xc] ;  /* 0x00000c04021b7981 */ /* 0x000f68000c1e1900 */
[----:B------:R-:W2:Y:S01]  /*0360*/  LDG.E R29, desc[UR4][R2.64+0x10] ;  /* 0x00001004021d7981 */ /* 0x000ea2000c1e1900 */
[----:B---3--:R-:W-:-:S03]  /*0370*/  IMAD R25, R25, R26, R28 ;  /* 0x0000001a19197224 */ /* 0x008fc600078e021c */
[----:B------:R-:W3:Y:S04]  /*0380*/  LDG.E R28, desc[UR4][R2.64+0x14] ;  /* 0x00001404021c7981 */ /* 0x000ee8000c1e1900 */
[----:B------:R-:W3:Y:S01]  /*0390*/  LDG.E R26, desc[UR4][R12.64] ;  /* 0x000000040c1a7981 */ /* 0x000ee2000c1e1900 */
[----:B------:R-:W-:Y:S01]  /*03a0*/  IADD3 R23, PT, PT, R23, 0x8, RZ ;  /* 0x0000000817177810 */ /* 0x000fe20007ffe0ff */
[----:B----4-:R-:W-:-:S03]  /*03b0*/  IMAD R0, R0, R11, R25 ;  /* 0x0000000b00007224 */ /* 0x010fc600078e0219 */
[----:B------:R-:W-:Y:S02]  /*03c0*/  ISETP.NE.AND P1, PT, R23, RZ, PT ;  /* 0x000000ff1700720c */ /* 0x000fe40003f25270 */
[----:B------:R-:W-:Y:S02]  /*03d0*/  IADD3 R24, PT, PT, R24, 0x8, RZ ;  /* 0x0000000818187810 */ /* 0x000fe40007ffe0ff */
[----:B------:R-:W-:Y:S01]  /*03e0*/  LEA R17, R14, R17, 0x5 ;  /* 0x000000110e117211 */ /* 0x000fe200078e28ff */
[----:B-----5:R-:W-:-:S04]  /*03f0*/  IMAD R0, R27, R10, R0 ;  /* 0x0000000a1b007224 */ /* 0x020fc800078e0200 */
[----:B--2---:R-:W-:-:S04]  /*0400*/  IMAD R0, R29, R4, R0 ;  /* 0x000000041d007224 */ /* 0x004fc800078e0200 */
[----:B---3--:R-:W-:-:S04]  /*0410*/  IMAD R0, R28, R9, R0 ;  /* 0x000000091c007224 */ /* 0x008fc800078e0200 */
[----:B------:R-:W-:-:S04]  /*0420*/  IMAD R5, R5, R26, R0 ;  /* 0x0000001a05057224 */ /* 0x000fc800078e0200 */
[----:B------:R-:W-:Y:S01]  /*0430*/  IMAD R27, R8, R6, R5 ;  /* 0x00000006081b7224 */ /* 0x000fe200078e0205 */
[----:B------:R-:W-:Y:S06]  /*0440*/  @P1 BRA `(.L_x_7) ;  /* 0xfffffffc00601947 */ /* 0x000fec000383ffff */
.L_x_6:
[----:B------:R-:W-:Y:S05]  /*0450*/  @!P0 BRA `(.L_x_5) ;  /* 0x0000000000908947 */ /* 0x000fea0003800000 */
[----:B------:R-:W-:Y:S02]  /*0460*/  ISETP.GE.U32.AND P0, PT, R20, 0x4, PT ;  /* 0x000000041400780c */ /* 0x000fe40003f06070 */
[----:B------:R-:W-:-:S04]  /*0470*/  LOP3.LUT R18, R18, 0x1, RZ, 0xc0, !PT ;  /* 0x0000000112127812 */ /* 0x000fc800078ec0ff */
[----:B------:R-:W-:-:S07]  /*0480*/  ISETP.NE.U32.AND P1, PT, R18, 0x1, PT ;  /* 0x000000011200780c */ /* 0x000fce0003f25070 */
[----:B------:R-:W-:Y:S06]  /*0490*/  @!P0 BRA `(.L_x_8) ;  /* 0x0000000000588947 */ /* 0x000fec0003800000 */
[----:B------:R-:W0:Y:S01]  /*04a0*/  LDC.64 R8, c[0x0][0x388] ;  /* 0x0000e200ff087b82 */ /* 0x000e220000000a00 */
[-C--:B------:R-:W-:Y:S01]  /*04b0*/  IMAD R7, R19, R21.reuse, R16 ;  /* 0x0000001513077224 */ /* 0x080fe200078e0210 */
[----:B------:R-:W-:-:S06]  /*04c0*/  IADD3 R5, PT, PT, R22, R21, RZ ;  /* 0x0000001516057210 */ /* 0x000fcc0007ffe0ff */
[----:B------:R-:W1:Y:S01]  /*04d0*/  LDC.64 R2, c[0x0][0x380] ;  /* 0x0000e000ff027b82 */ /* 0x000e620000000a00 */
[----:B0-----:R-:W-:-:S04]  /*04e0*/  IMAD.WIDE R8, R7, 0x4, R8 ;  /* 0x0000000407087825 */ /* 0x001fc800078e0208 */
[----:B------:R-:W-:Y:S02]  /*04f0*/  IMAD.WIDE R10, R19, 0x4, R8 ;  /* 0x00000004130a7825 */ /* 0x000fe400078e0208 */
[----:B------:R-:W2:Y:S02]  /*0500*/  LDG.E R8, desc[UR4][R8.64] ;  /* 0x0000000408087981 */ /* 0x000ea4000c1e1900 */
[----:B-1----:R-:W-:-:S04]  /*0510*/  IMAD.WIDE R2, R5, 0x4, R2 ;  /* 0x0000000405027825 */ /* 0x002fc800078e0202 */
[C---:B------:R-:W-:Y:S01]  /*0520*/  IMAD.WIDE R4, R19.reuse, 0x4, R10 ;  /* 0x0000000413047825 */ /* 0x040fe200078e020a */
[----:B------:R-:W2:Y:S04]  /*0530*/  LDG.E R0, desc[UR4][R2.64] ;  /* 0x0000000402007981 */ /* 0x000ea8000c1e1900 */
[----:B------:R-:W3:Y:S01]  /*0540*/  LDG.E R10, desc[UR4][R10.64] ;  /* 0x000000040a0a7981 */ /* 0x000ee2000c1e1900 */
[----:B------:R-:W-:-:S03]  /*0550*/  IMAD.WIDE R6, R19, 0x4, R4 ;  /* 0x0000000413067825 */ /* 0x000fc600078e0204 */
[----:B------:R-:W3:Y:S04]  /*0560*/  LDG.E R13, desc[UR4][R2.64+0x4] ;  /* 0x00000404020d7981 */ /* 0x000ee8000c1e1900 */
[----:B------:R-:W4:Y:S04]  /*0570*/  LDG.E R12, desc[UR4][R4.64] ;  /* 0x00000004040c7981 */ /* 0x000f28000c1e1900 */
[----:B------:R-:W4:Y:S04]  /*0580*/  LDG.E R17, desc[UR4][R2.64+0x8] ;  /* 0x0000080402117981 */ /* 0x000f28000c1e1900 */
[----:B------:R-:W5:Y:S04]  /*0590*/  LDG.E R23, desc[UR4][R2.64+0xc] ;  /* 0x00000c0402177981 */ /* 0x000f68000c1e1900 */
[----:B------:R-:W5:Y:S01]  /*05a0*/  LDG.E R6, desc[UR4][R6.64] ;  /* 0x0000000406067981 */ /* 0x000f62000c1e1900 */
[----:B------:R-:W-:Y:S01]  /*05b0*/  IADD3 R21, PT, PT, R21, 0x4, RZ ;  /* 0x0000000415157810 */ /* 0x000fe20007ffe0ff */
[----:B--2---:R-:W-:-:S04]  /*05c0*/  IMAD R0, R0, R8, R27 ;  /* 0x0000000800007224 */ /* 0x004fc800078e021b */
[----:B---3--:R-:W-:-:S04]  /*05d0*/  IMAD R0, R13, R10, R0 ;  /* 0x0000000a0d007224 */ /* 0x008fc800078e0200 */
[----:B----4-:R-:W-:-:S04]  /*05e0*/  IMAD R0, R17, R12, R0 ;  /* 0x0000000c11007224 */ /* 0x010fc800078e0200 */
[----:B-----5:R-:W-:-:S07]  /*05f0*/  IMAD R27, R23, R6, R0 ;  /* 0x00000006171b7224 */ /* 0x020fce00078e0200 */
.L_x_8:
[----:B------:R-:W-:Y:S05]  /*0600*/  @P1 BRA `(.L_x_5) ;  /* 0x0000000000241947 */ /* 0x000fea0003800000 */
[----:B------:R-:W0:Y:S01]  /*0610*/  LDC.64 R2, c[0x0][0x380] ;  /* 0x0000e000ff027b82 */ /* 0x000e220000000a00 */
[-C--:B------:R-:W-:Y:S01]  /*0620*/  IADD3 R7, PT, PT, R22, R21.reuse, RZ ;  /* 0x0000001516077210 */ /* 0x080fe20007ffe0ff */
[----:B------:R-:W-:-:S06]  /*0630*/  IMAD R19, R19, R21, R16 ;  /* 0x0000001513137224 */ /* 0x000fcc00078e0210 */
[----:B------:R-:W1:Y:S01]  /*0640*/  LDC.64 R4, c[0x0][0x388] ;  /* 0x0000e200ff047b82 */ /* 0x000e620000000a00 */
[----:B0-----:R-:W-:-:S06]  /*0650*/  IMAD.WIDE R2, R7, 0x4, R2 ;  /* 0x0000000407027825 */ /* 0x001fcc00078e0202 */
[----:B------:R-:W2:Y:S01]  /*0660*/  LDG.E R2, desc[UR4][R2.64] ;  /* 0x0000000402027981 */ /* 0x000ea2000c1e1900 */
[----:B-1----:R-:W-:-:S06]  /*0670*/  IMAD.WIDE R4, R19, 0x4, R4 ;  /* 0x0000000413047825 */ /* 0x002fcc00078e0204 */
[----:B------:R-:W2:Y:S02]  /*0680*/  LDG.E R4, desc[UR4][R4.64] ;  /* 0x0000000404047981 */ /* 0x000ea4000c1e1900 */
[----:B--2---:R-:W-:-:S07]  /*0690*/  IMAD R27, R2, R4, R27 ;  /* 0x00000004021b7224 */ /* 0x004fce00078e021b */
.L_x_5:
[----:B------:R-:W0:Y:S01]  /*06a0*/  LDC.64 R2, c[0x0][0x390] ;  /* 0x0000e400ff027b82 */ /* 0x000e220000000a00 */
[----:B------:R-:W-:-:S05]  /*06b0*/  IMAD R5, R15, R14, RZ ;  /* 0x0000000e0f057224 */ /* 0x000fca00078e02ff */
[----:B------:R-:W-:-:S05]  /*06c0*/  LEA R5, R5, R16, 0x2 ;  /* 0x0000001005057211 */ /* 0x000fca00078e10ff */
[----:B0-----:R-:W-:-:S05]  /*06d0*/  IMAD.WIDE R2, R5, 0x4, R2 ;  /* 0x0000000405027825 */ /* 0x001fca00078e0202 */
[----:B------:R-:W-:Y:S01]  /*06e0*/  STG.E desc[UR4][R2.64], R27 ;  /* 0x0000001b02007986 */ /* 0x000fe2000c101904 */
[----:B------:R-:W-:Y:S05]  /*06f0*/  EXIT ;  /* 0x000000000000794d */ /* 0x000fea0003800000 */
.L_x_9:
        /* <DEDUP_REMOVED lines=16> */
.L_x_11:


//--------------------- .nv.shared._Z15deviceParallel2PiS_S_i --------------------------
	.section	.nv.shared._Z15deviceParallel2PiS_S_i,"aw",@nobits
	.sectionflags	@""
	.align	4
.nv.shared._Z15deviceParallel2PiS_S_i:
	.zero		1152


//--------------------- .nv.shared.reserved.0     --------------------------
	.section	.nv.shared.reserved.0,"aw",@nobits
	.weak		__nv_reservedSMEM_offset_0_alias
	.size		__nv_reservedSMEM_offset_0_alias, 0, 64
	.other		__nv_reservedSMEM_offset_0_alias,@"STO_CUDA_RESERVED_SHARED STV_DEFAULT"
__nv_reservedSMEM_offset_0_alias:
	.zero		0
	.zero		64


//--------------------- .nv.constant0._Z15deviceParallel2PiS_S_i --------------------------
	.section	.nv.constant0._Z15deviceParallel2PiS_S_i,"a",@progbits
	.sectionflags	@""
	.align	4
.nv.constant0._Z15deviceParallel2PiS_S_i:
	.zero		924


//--------------------- .nv.constant0._Z15deviceParallel1PiS_S_i --------------------------
	.section	.nv.constant0._Z15deviceParallel1PiS_S_i,"a",@progbits
	.sectionflags	@""
	.align	4
.nv.constant0._Z15deviceParallel1PiS_S_i:
	.zero		924


//--------------------- SYMBOLS --------------------------

	.type		.nv.reservedSmem.offset0,@object
	.size		.nv.reservedSmem.offset0,0x4
	.type		.nv.reservedSmem.cap,@object
	.size		.nv.reservedSmem.cap,0x4
